	.headerflags	@"EF_CUDA_TEXMODE_UNIFIED EF_CUDA_64BIT_ADDRESS EF_CUDA_ACCELERATORS EF_CUDA_SM90 EF_CUDA_VIRTUAL_SM(EF_CUDA_SM90)"
	.elftype	@"ET_EXEC"


//--------------------- .nv.info                  --------------------------
	.section	.nv.info,"",@"SHT_CUDA_INFO"
	.align	4


	//----- nvinfo : EIATTR_REGCOUNT
	.align		4
        /*0000*/ 	.byte	0x04, 0x2f
        /*0002*/ 	.short	(.L_3 - .L_2)
	.align		4
.L_2:
        /*0004*/ 	.word	index@(triton_poi_fused__native_batch_norm_legit_no_training__prelu_kernel_add_15)
        /*0008*/ 	.word	0x00000016


	//----- nvinfo : EIATTR_MIN_STACK_SIZE
	.align		4
.L_3:
        /*000c*/ 	.byte	0x04, 0x12
        /*000e*/ 	.short	(.L_5 - .L_4)
	.align		4
.L_4:
        /*0010*/ 	.word	index@(triton_poi_fused__native_batch_norm_legit_no_training__prelu_kernel_add_15)
        /*0014*/ 	.word	0x00000000


	//----- nvinfo : EIATTR_FRAME_SIZE
	.align		4
.L_5:
        /*0018*/ 	.byte	0x04, 0x11
        /*001a*/ 	.short	(.L_7 - .L_6)
	.align		4
.L_6:
        /*001c*/ 	.word	index@(triton_poi_fused__native_batch_norm_legit_no_training__prelu_kernel_add_15)
        /*0020*/ 	.word	0x00000000


	//----- nvinfo : EIATTR_MIN_STACK_SIZE
	.align		4
.L_7:
        /*0024*/ 	.byte	0x04, 0x12
        /*0026*/ 	.short	(.L_9 - .L_8)
	.align		4
.L_8:
        /*0028*/ 	.word	index@(triton_poi_fused__native_batch_norm_legit_no_training__prelu_kernel_add_15)
        /*002c*/ 	.word	0x00000000
.L_9:


//--------------------- .nv.info.triton_poi_fused__native_batch_norm_legit_no_training__prelu_kernel_add_15 --------------------------
	.section	.nv.info.triton_poi_fused__native_batch_norm_legit_no_training__prelu_kernel_add_15,"",@"SHT_CUDA_INFO"
	.sectionflags	@""
	.align	4


	//----- nvinfo : EIATTR_CUDA_API_VERSION
	.align		4
        /*0000*/ 	.byte	0x04, 0x37
        /*0002*/ 	.short	(.L_11 - .L_10)
.L_10:
        /*0004*/ 	.word	0x0000007c


	//----- nvinfo : EIATTR_KPARAM_INFO
	.align		4
.L_11:
        /*0008*/ 	.byte	0x04, 0x17
        /*000a*/ 	.short	(.L_13 - .L_12)
.L_12:
        /*000c*/ 	.word	0x00000000
        /*0010*/ 	.short	0x0008
        /*0012*/ 	.short	0x0040
        /*0014*/ 	.byte	0x00, 0xf0, 0x11, 0x00


	//----- nvinfo : EIATTR_KPARAM_INFO
	.align		4
.L_13:
        /*0018*/ 	.byte	0x04, 0x17
        /*001a*/ 	.short	(.L_15 - .L_14)
.L_14:
        /*001c*/ 	.word	0x00000000
        /*0020*/ 	.short	0x0007
        /*0022*/ 	.short	0x0038
        /*0024*/ 	.byte	0x00, 0xf4, 0x21, 0x00


	//----- nvinfo : EIATTR_KPARAM_INFO
	.align		4
.L_15:
        /*0028*/ 	.byte	0x04, 0x17
        /*002a*/ 	.short	(.L_17 - .L_16)
.L_16:
        /*002c*/ 	.word	0x00000000
        /*0030*/ 	.short	0x0006
        /*0032*/ 	.short	0x0030
        /*0034*/ 	.byte	0x00, 0xf4, 0x21, 0x00


	//----- nvinfo : EIATTR_KPARAM_INFO
	.align		4
.L_17:
        /*0038*/ 	.byte	0x04, 0x17
        /*003a*/ 	.short	(.L_19 - .L_18)
.L_18:
        /*003c*/ 	.word	0x00000000
        /*0040*/ 	.short	0x0005
        /*0042*/ 	.short	0x0028
        /*0044*/ 	.byte	0x00, 0xf4, 0x21, 0x00


	//----- nvinfo : EIATTR_KPARAM_INFO
	.align		4
.L_19:
        /*0048*/ 	.byte	0x04, 0x17
        /*004a*/ 	.short	(.L_21 - .L_20)
.L_20:
        /*004c*/ 	.word	0x00000000
        /*0050*/ 	.short	0x0004
        /*0052*/ 	.short	0x0020
        /*0054*/ 	.byte	0x00, 0xf4, 0x21, 0x00


	//----- nvinfo : EIATTR_KPARAM_INFO
	.align		4
.L_21:
        /*0058*/ 	.byte	0x04, 0x17
        /*005a*/ 	.short	(.L_23 - .L_22)
.L_22:
        /*005c*/ 	.word	0x00000000
        /*0060*/ 	.short	0x0003
        /*0062*/ 	.short	0x0018
        /*0064*/ 	.byte	0x00, 0xf4, 0x21, 0x00


	//----- nvinfo : EIATTR_KPARAM_INFO
	.align		4
.L_23:
        /*0068*/ 	.byte	0x04, 0x17
        /*006a*/ 	.short	(.L_25 - .L_24)
.L_24:
        /*006c*/ 	.word	0x00000000
        /*0070*/ 	.short	0x0002
        /*0072*/ 	.short	0x0010
        /*0074*/ 	.byte	0x00, 0xf4, 0x21, 0x00


	//----- nvinfo : EIATTR_KPARAM_INFO
	.align		4
.L_25:
        /*0078*/ 	.byte	0x04, 0x17
        /*007a*/ 	.short	(.L_27 - .L_26)
.L_26:
        /*007c*/ 	.word	0x00000000
        /*0080*/ 	.short	0x0001
        /*0082*/ 	.short	0x0008
        /*0084*/ 	.byte	0x00, 0xf4, 0x21, 0x00


	//----- nvinfo : EIATTR_KPARAM_INFO
	.align		4
.L_27:
        /*0088*/ 	.byte	0x04, 0x17
        /*008a*/ 	.short	(.L_29 - .L_28)
.L_28:
        /*008c*/ 	.word	0x00000000
        /*0090*/ 	.short	0x0000
        /*0092*/ 	.short	0x0000
        /*0094*/ 	.byte	0x00, 0xf4, 0x21, 0x00


	//----- nvinfo : EIATTR_SPARSE_MMA_MASK
	.align		4
.L_29:
        /*0098*/ 	.byte	0x03, 0x50
        /*009a*/ 	.short	0x0000


	//----- nvinfo : EIATTR_MAXREG_COUNT
	.align		4
        /*009c*/ 	.byte	0x03, 0x1b
        /*009e*/ 	.short	0x00ff


	//----- nvinfo : EIATTR_EXIT_INSTR_OFFSETS
	.align		4
        /*00a0*/ 	.byte	0x04, 0x1c
        /*00a2*/ 	.short	(.L_31 - .L_30)


	//   ....[0]....
.L_30:
        /*00a4*/ 	.word	0x00000360


	//----- nvinfo : EIATTR_REQNTID
	.align		4
.L_31:
        /*00a8*/ 	.byte	0x04, 0x10
        /*00aa*/ 	.short	(.L_33 - .L_32)
.L_32:
        /*00ac*/ 	.word	0x00000080
        /*00b0*/ 	.word	0x00000001
        /*00b4*/ 	.word	0x00000001


	//----- nvinfo : EIATTR_CBANK_PARAM_SIZE
	.align		4
.L_33:
        /*00b8*/ 	.byte	0x03, 0x19
        /*00ba*/ 	.short	0x0044


	//----- nvinfo : EIATTR_PARAM_CBANK
	.align		4
        /*00bc*/ 	.byte	0x04, 0x0a
        /*00be*/ 	.short	(.L_35 - .L_34)
	.align		4
.L_34:
        /*00c0*/ 	.word	index@(.nv.constant0.triton_poi_fused__native_batch_norm_legit_no_training__prelu_kernel_add_15)
        /*00c4*/ 	.short	0x0210
        /*00c6*/ 	.short	0x0044


	//----- nvinfo : EIATTR_SW_WAR
	.align		4
.L_35:
        /*00c8*/ 	.byte	0x04, 0x36
        /*00ca*/ 	.short	(.L_37 - .L_36)
.L_36:
        /*00cc*/ 	.word	0x00000008
.L_37:


//--------------------- .nv.callgraph             --------------------------
	.section	.nv.callgraph,"",@"SHT_CUDA_CALLGRAPH"
	.align	4
	.sectionentsize	8
	.align		4
        /*0000*/ 	.word	0x00000000
	.align		4
        /*0004*/ 	.word	0xffffffff
	.align		4
        /*0008*/ 	.word	0x00000000
	.align		4
        /*000c*/ 	.word	0xfffffffe
	.align		4
        /*0010*/ 	.word	0x00000000
	.align		4
        /*0014*/ 	.word	0xfffffffd
	.align		4
        /*0018*/ 	.word	0x00000000
	.align		4
        /*001c*/ 	.word	0xfffffffc


//--------------------- .nv.constant4             --------------------------
	.section	.nv.constant4,"a",@progbits
	.align	8
	.align		8
.nv.constant4:
        /*0000*/ 	.dword	_$_str
	.align		8
        /*0008*/ 	.dword	_$_str_$_2


//--------------------- .text.triton_poi_fused__native_batch_norm_legit_no_training__prelu_kernel_add_15 --------------------------
	.section	.text.triton_poi_fused__native_batch_norm_legit_no_training__prelu_kernel_add_15,"ax",@progbits
	.align	128
        .global         triton_poi_fused__native_batch_norm_legit_no_training__prelu_kernel_add_15
        .type           triton_poi_fused__native_batch_norm_legit_no_training__prelu_kernel_add_15,@function
        .size           triton_poi_fused__native_batch_norm_legit_no_training__prelu_kernel_add_15,(.L_x_1 - triton_poi_fused__native_batch_norm_legit_no_training__prelu_kernel_add_15)
        .other          triton_poi_fused__native_batch_norm_legit_no_training__prelu_kernel_add_15,@"STO_CUDA_ENTRY STV_DEFAULT"
triton_poi_fused__native_batch_norm_legit_no_training__prelu_kernel_add_15:
.text.triton_poi_fused__native_batch_norm_legit_no_training__prelu_kernel_add_15:
[----:B------:R-:W-:Y:S01]  /*0000*/  LDC R1, c[0x0][0x28] ;  /* 0x00000a00ff017b82 */ /* 0x000fe20000000800 */
[----:B------:R-:W1:Y:S07]  /*0010*/  S2R R0, SR_TID.X ;  /* 0x0000000000007919 */ /* 0x000e6e0000002100 */
[----:B------:R-:W2:Y:S01]  /*0020*/  LDC.64 R14, c[0x0][0x230] ;  /* 0x00008c00ff0e7b82 */ /* 0x000ea20000000a00 */
[----:B------:R-:W-:Y:S01]  /*0030*/  ULDC.64 UR4, c[0x0][0x208] ;  /* 0x0000820000047ab9 */ /* 0x000fe20000000a00 */
[----:B------:R-:W3:Y:S06]  /*0040*/  S2R R3, SR_CTAID.X ;  /* 0x0000000000037919 */ /* 0x000eec0000002500 */
[----:B------:R-:W4:Y:S08]  /*0050*/  LDC.64 R10, c[0x0][0x220] ;  /* 0x00008800ff0a7b82 */ /* 0x000f300000000a00 */
[----:B------:R-:W5:Y:S08]  /*0060*/  LDC.64 R12, c[0x0][0x228] ;  /* 0x00008a00ff0c7b82 */ /* 0x000f700000000a00 */
[----:B------:R-:W5:Y:S01]  /*0070*/  LDC.64 R16, c[0x0][0x238] ;  /* 0x00008e00ff107b82 */ /* 0x000f620000000a00 */
[----:B-1----:R-:W-:-:S07]  /*0080*/  LOP3.LUT R0, R0, 0x7f, RZ, 0xc0, !PT ;  /* 0x0000007f00007812 */ /* 0x002fce00078ec0ff */
[----:B------:R-:W1:Y:S01]  /*0090*/  LDC.64 R18, c[0x0][0x240] ;  /* 0x00009000ff127b82 */ /* 0x000e620000000a00 */
[----:B---3--:R-:W-:Y:S02]  /*00a0*/  SHF.R.S32.HI R2, RZ, 0x18, R3 ;  /* 0x00000018ff027819 */ /* 0x008fe40000011403 */
[----:B------:R-:W-:Y:S02]  /*00b0*/  LEA R0, R3, R0, 0x7 ;  /* 0x0000000003007211 */ /* 0x000fe400078e38ff */
[----:B------:R-:W-:-:S03]  /*00c0*/  SGXT R3, R2, 0x1 ;  /* 0x000000010203781a */ /* 0x000fc60000000200 */
[----:B------:R-:W3:Y:S01]  /*00d0*/  LDC.64 R4, c[0x0][0x218] ;  /* 0x00008600ff047b82 */ /* 0x000ee20000000a00 */
[----:B------:R-:W-:-:S04]  /*00e0*/  LEA.HI R3, R3, R0, RZ, 0x6 ;  /* 0x0000000003037211 */ /* 0x000fc800078f30ff */
[----:B------:R-:W-:-:S03]  /*00f0*/  SHF.R.S32.HI R3, RZ, 0x6, R3 ;  /* 0x00000006ff037819 */ /* 0x000fc60000011403 */
[----:B------:R-:W3:Y:S01]  /*0100*/  LDC.64 R6, c[0x0][0x248] ;  /* 0x00009200ff067b82 */ /* 0x000ee20000000a00 */
[----:B------:R-:W-:-:S04]  /*0110*/  LEA.HI R2, R3, R3, RZ, 0x7 ;  /* 0x0000000303027211 */ /* 0x000fc800078f38ff */
[----:B------:R-:W-:-:S04]  /*0120*/  LOP3.LUT R2, R2, 0xffffff80, RZ, 0xc0, !PT ;  /* 0xffffff8002027812 */ /* 0x000fc800078ec0ff */
[----:B------:R-:W-:-:S05]  /*0130*/  IADD3 R2, R3, -R2, RZ ;  /* 0x8000000203027210 */ /* 0x000fca0007ffe0ff */
[----:B--2---:R-:W-:-:S05]  /*0140*/  IMAD.WIDE R14, R2, 0x4, R14 ;  /* 0x00000004020e7825 */ /* 0x004fca00078e020e */
[----:B------:R2:W3:Y:S01]  /*0150*/  LDG.E.EL R3, desc[UR4][R14.64] ;  /* 0x000000040e037981 */ /* 0x0004e2000c2e1900 */
[----:B----4-:R-:W-:-:S04]  /*0160*/  IMAD.WIDE R10, R0, 0x4, R10 ;  /* 0x00000004000a7825 */ /* 0x010fc800078e020a */
[C---:B-----5:R-:W-:Y:S01]  /*0170*/  IMAD.WIDE R12, R2.reuse, 0x4, R12 ;  /* 0x00000004020c7825 */ /* 0x060fe200078e020c */
[----:B------:R4:W5:Y:S04]  /*0180*/  LDG.E R8, desc[UR4][R10.64] ;  /* 0x000000040a087981 */ /* 0x000968000c1e1900 */
[----:B------:R-:W5:Y:S01]  /*0190*/  LDG.E.EL R9, desc[UR4][R12.64] ;  /* 0x000000040c097981 */ /* 0x000f62000c2e1900 */
[----:B0-2---:R-:W-:-:S04]  /*01a0*/  IMAD.WIDE R14, R2, 0x4, R16 ;  /* 0x00000004020e7825 */ /* 0x005fc800078e0210 */
[----:B-1----:R-:W-:Y:S02]  /*01b0*/  IMAD.WIDE R16, R2, 0x4, R18 ;  /* 0x0000000402107825 */ /* 0x002fe400078e0212 */
[----:B------:R-:W2:Y:S02]  /*01c0*/  LDG.E.EL R14, desc[UR4][R14.64] ;  /* 0x000000040e0e7981 */ /* 0x000ea4000c2e1900 */
[----:B---3--:R-:W-:Y:S02]  /*01d0*/  IMAD.WIDE R4, R0, 0x4, R4 ;  /* 0x0000000400047825 */ /* 0x008fe400078e0204 */
[----:B------:R-:W2:Y:S04]  /*01e0*/  LDG.E.EL R17, desc[UR4][R16.64] ;  /* 0x0000000410117981 */ /* 0x000ea8000c2e1900 */
[----:B------:R0:W3:Y:S01]  /*01f0*/  LDG.E R4, desc[UR4][R4.64] ;  /* 0x0000000404047981 */ /* 0x0000e2000c1e1900 */
[----:B------:R-:W-:-:S06]  /*0200*/  IMAD.WIDE R6, R2, 0x4, R6 ;  /* 0x0000000402067825 */ /* 0x000fcc00078e0206 */
[----:B------:R-:W2:Y:S01]  /*0210*/  LDG.E.EL R6, desc[UR4][R6.64] ;  /* 0x0000000406067981 */ /* 0x000ea2000c2e1900 */
[----:B------:R-:W-:Y:S01]  /*0220*/  HFMA2.MMA R2, -RZ, RZ, 1.625, 0 ;  /* 0x3e800000ff027435 */ /* 0x000fe200000001ff */
[----:B------:R-:W-:-:S04]  /*0230*/  FADD R3, R3, 9.9999997473787516356e-06 ;  /* 0x3727c5ac03037421 */ /* 0x000fc80000000000 */
[----:B----4-:R-:W1:Y:S01]  /*0240*/  MUFU.SQRT R10, R3 ;  /* 0x00000003000a7308 */ /* 0x010e620000002000 */
[----:B-----5:R-:W-:Y:S01]  /*0250*/  FADD R8, R8, -R9 ;  /* 0x8000000908087221 */ /* 0x020fe20000000000 */
[C---:B-1----:R-:W-:Y:S02]  /*0260*/  FSETP.GT.AND P0, PT, R10.reuse, 8.50705917302346158658e+37, PT ;  /* 0x7e8000000a00780b */ /* 0x042fe40003f04000 */
[----:B------:R-:W-:Y:S02]  /*0270*/  FSETP.GEU.AND P1, PT, R10, 1.175494350822287508e-38, PT ;  /* 0x008000000a00780b */ /* 0x000fe40003f2e000 */
[----:B0-----:R-:W-:Y:S02]  /*0280*/  FSEL R5, R2, 1, P0 ;  /* 0x3f80000002057808 */ /* 0x001fe40000000000 */
[----:B------:R-:W0:Y:S07]  /*0290*/  LDC.64 R2, c[0x0][0x210] ;  /* 0x00008400ff027b82 */ /* 0x000e2e0000000a00 */
[----:B------:R-:W-:-:S02]  /*02a0*/  @P0 FMUL R10, R10, 0.25 ;  /* 0x3e8000000a0a0820 */ /* 0x000fc40000400000 */
[----:B------:R-:W-:Y:S02]  /*02b0*/  @!P1 FMUL R5, R5, 16777216 ;  /* 0x4b80000005059820 */ /* 0x000fe40000400000 */
[----:B------:R-:W-:-:S06]  /*02c0*/  @!P1 FMUL R10, R10, 16777216 ;  /* 0x4b8000000a0a9820 */ /* 0x000fcc0000400000 */
[----:B------:R-:W1:Y:S01]  /*02d0*/  MUFU.RCP R10, R10 ;  /* 0x0000000a000a7308 */ /* 0x000e620000001000 */
[----:B0-----:R-:W-:-:S04]  /*02e0*/  IMAD.WIDE R2, R0, 0x4, R2 ;  /* 0x0000000400027825 */ /* 0x001fc800078e0202 */
[----:B-1----:R-:W-:-:S04]  /*02f0*/  FMUL R5, R10, R5 ;  /* 0x000000050a057220 */ /* 0x002fc80000400000 */
[----:B------:R-:W-:-:S04]  /*0300*/  FMUL R5, R8, R5 ;  /* 0x0000000508057220 */ /* 0x000fc80000400000 */
[----:B--2---:R-:W-:-:S05]  /*0310*/  FFMA R5, R14, R5, R17 ;  /* 0x000000050e057223 */ /* 0x004fca0000000011 */
[----:B---3--:R-:W-:Y:S01]  /*0320*/  FSETP.GT.AND P0, PT, R5, -R4, PT ;  /* 0x800000040500720b */ /* 0x008fe20003f04000 */
[----:B------:R-:W-:-:S12]  /*0330*/  FADD R5, R4, R5 ;  /* 0x0000000504057221 */ /* 0x000fd80000000000 */
[----:B------:R-:W-:-:S05]  /*0340*/  @!P0 FMUL R5, R6, R5 ;  /* 0x0000000506058220 */ /* 0x000fca0000400000 */
[----:B------:R-:W-:Y:S01]  /*0350*/  STG.E desc[UR4][R2.64], R5 ;  /* 0x0000000502007986 */ /* 0x000fe2000c101904 */
[----:B------:R-:W-:Y:S05]  /*0360*/  EXIT ;  /* 0x000000000000794d */ /* 0x000fea0003800000 */
.L_x_0:
[----:B------:R-:W-:-:S00]  /*0370*/  BRA `(.L_x_0) ;  /* 0xfffffffc00fc7947 */ /* 0x000fc0000383ffff */
[----:B------:R-:W-:-:S00]  /*0380*/  NOP ;  /* 0x0000000000007918 */ /* 0x000fc00000000000 */
[----:B------:R-:W-:-:S00]  /*0390*/  NOP ;  /* 0x0000000000007918 */ /* 0x000fc00000000000 */
[----:B------:R-:W-:-:S00]  /*03a0*/  NOP ;  /* 0x0000000000007918 */ /* 0x000fc00000000000 */
[----:B------:R-:W-:-:S00]  /*03b0*/  NOP ;  /* 0x0000000000007918 */ /* 0x000fc00000000000 */
[----:B------:R-:W-:-:S00]  /*03c0*/  NOP ;  /* 0x0000000000007918 */ /* 0x000fc00000000000 */
[----:B------:R-:W-:-:S00]  /*03d0*/  NOP ;  /* 0x0000000000007918 */ /* 0x000fc00000000000 */
[----:B------:R-:W-:-:S00]  /*03e0*/  NOP ;  /* 0x0000000000007918 */ /* 0x000fc00000000000 */
[----:B------:R-:W-:-:S00]  /*03f0*/  NOP ;  /* 0x0000000000007918 */ /* 0x000fc00000000000 */
.L_x_1:


//--------------------- .nv.global.init           --------------------------
	.section	.nv.global.init,"aw",@progbits
.nv.global.init:
	.type		_$_str,@object
	.size		_$_str,(_$_str_$_2 - _$_str)
_$_str:
        /*0000*/ 	.byte	0x5f, 0x5f, 0x43, 0x55, 0x44, 0x41, 0x5f, 0x46, 0x54, 0x5a, 0x00
	.type		_$_str_$_2,@object
	.size		_$_str_$_2,(.L_1 - _$_str_$_2)
_$_str_$_2:
        /*000b*/ 	.byte	0x5f, 0x5f, 0x43, 0x55, 0x44, 0x41, 0x5f, 0x50, 0x52, 0x45, 0x43, 0x5f, 0x53, 0x51, 0x52, 0x54
        /*001b*/ 	.byte	0x00
.L_1:


//--------------------- .nv.constant0.triton_poi_fused__native_batch_norm_legit_no_training__prelu_kernel_add_15 --------------------------
	.section	.nv.constant0.triton_poi_fused__native_batch_norm_legit_no_training__prelu_kernel_add_15,"a",@progbits
	.sectionflags	@""
	.align	4
.nv.constant0.triton_poi_fused__native_batch_norm_legit_no_training__prelu_kernel_add_15:
	.zero		596
